//
// Generated by NVIDIA NVVM Compiler
//
// Compiler Build ID: CL-36424714
// Cuda compilation tools, release 13.0, V13.0.88
// Based on NVVM 20.0.0
//

.version 9.0
.target sm_100
.address_size 64

	// .globl	_Z5sgemmPfS_S_iiii
// _ZZ5sgemmPfS_S_iiiiE4ds_M has been demoted
// _ZZ5sgemmPfS_S_iiiiE4ds_N has been demoted

.visible .entry _Z5sgemmPfS_S_iiii(
	.param .u64 .ptr .align 1 _Z5sgemmPfS_S_iiii_param_0,
	.param .u64 .ptr .align 1 _Z5sgemmPfS_S_iiii_param_1,
	.param .u64 .ptr .align 1 _Z5sgemmPfS_S_iiii_param_2,
	.param .u32 _Z5sgemmPfS_S_iiii_param_3,
	.param .u32 _Z5sgemmPfS_S_iiii_param_4,
	.param .u32 _Z5sgemmPfS_S_iiii_param_5,
	.param .u32 _Z5sgemmPfS_S_iiii_param_6
)
{
	.reg .pred 	%p<12>;
	.reg .b32 	%r<47>;
	.reg .b32 	%f<63>;
	.reg .b64 	%rd<13>;
	// demoted variable
	.shared .align 4 .b8 _ZZ5sgemmPfS_S_iiiiE4ds_M[1024];
	// demoted variable
	.shared .align 4 .b8 _ZZ5sgemmPfS_S_iiiiE4ds_N[1024];
	ld.param.u64 	%rd3, [_Z5sgemmPfS_S_iiii_param_0];
	ld.param.u64 	%rd4, [_Z5sgemmPfS_S_iiii_param_1];
	ld.param.u64 	%rd5, [_Z5sgemmPfS_S_iiii_param_2];
	ld.param.u32 	%r24, [_Z5sgemmPfS_S_iiii_param_3];
	ld.param.u32 	%r25, [_Z5sgemmPfS_S_iiii_param_4];
	ld.param.u32 	%r26, [_Z5sgemmPfS_S_iiii_param_5];
	ld.param.u32 	%r27, [_Z5sgemmPfS_S_iiii_param_6];
	mov.u32 	%r28, %ctaid.x;
	mov.u32 	%r29, %ctaid.y;
	mov.u32 	%r42, %tid.x;
	mov.u32 	%r44, %tid.y;
	shl.b32 	%r30, %r29, 4;
	add.s32 	%r3, %r30, %r44;
	shl.b32 	%r4, %r28, 4;
	add.s32 	%r5, %r4, %r42;
	setp.lt.s32 	%p1, %r25, -14;
	mov.f32 	%f62, 0f00000000;
	@%p1 bra 	$L__BB0_7;
	add.s32 	%r31, %r25, -1;
	shr.s32 	%r32, %r31, 31;
	shr.u32 	%r33, %r32, 28;
	add.s32 	%r34, %r31, %r33;
	shr.s32 	%r35, %r34, 4;
	neg.s32 	%r46, %r35;
	shl.b32 	%r36, %r44, 6;
	mov.u32 	%r37, _ZZ5sgemmPfS_S_iiiiE4ds_M;
	add.s32 	%r6, %r37, %r36;
	shl.b32 	%r38, %r42, 2;
	add.s32 	%r7, %r6, %r38;
	mov.u32 	%r39, _ZZ5sgemmPfS_S_iiiiE4ds_N;
	add.s32 	%r9, %r39, %r38;
	add.s32 	%r8, %r9, %r36;
	mad.lo.s32 	%r40, %r44, %r27, %r42;
	add.s32 	%r45, %r40, %r4;
	shl.b32 	%r12, %r27, 4;
	mad.lo.s32 	%r43, %r25, %r3, %r42;
	cvta.to.global.u64 	%rd1, %rd3;
	cvta.to.global.u64 	%rd2, %rd4;
	mov.f32 	%f62, 0f00000000;
$L__BB0_2:
	setp.ge.s32 	%p2, %r3, %r24;
	setp.ge.s32 	%p3, %r42, %r25;
	mov.f32 	%f60, 0f00000000;
	or.pred  	%p4, %p2, %p3;
	@%p4 bra 	$L__BB0_4;
	mul.wide.s32 	%rd6, %r43, 4;
	add.s64 	%rd7, %rd1, %rd6;
	ld.global.f32 	%f60, [%rd7];
$L__BB0_4:
	setp.ge.s32 	%p5, %r5, %r27;
	st.shared.f32 	[%r7], %f60;
	setp.ge.s32 	%p6, %r44, %r26;
	mov.f32 	%f61, 0f00000000;
	or.pred  	%p7, %p5, %p6;
	@%p7 bra 	$L__BB0_6;
	mul.wide.s32 	%rd8, %r45, 4;
	add.s64 	%rd9, %rd2, %rd8;
	ld.global.f32 	%f61, [%rd9];
$L__BB0_6:
	st.shared.f32 	[%r8], %f61;
	bar.sync 	0;
	ld.shared.f32 	%f12, [%r6];
	ld.shared.f32 	%f13, [%r9];
	fma.rn.f32 	%f14, %f12, %f13, %f62;
	ld.shared.f32 	%f15, [%r6+4];
	ld.shared.f32 	%f16, [%r9+64];
	fma.rn.f32 	%f17, %f15, %f16, %f14;
	ld.shared.f32 	%f18, [%r6+8];
	ld.shared.f32 	%f19, [%r9+128];
	fma.rn.f32 	%f20, %f18, %f19, %f17;
	ld.shared.f32 	%f21, [%r6+12];
	ld.shared.f32 	%f22, [%r9+192];
	fma.rn.f32 	%f23, %f21, %f22, %f20;
	ld.shared.f32 	%f24, [%r6+16];
	ld.shared.f32 	%f25, [%r9+256];
	fma.rn.f32 	%f26, %f24, %f25, %f23;
	ld.shared.f32 	%f27, [%r6+20];
	ld.shared.f32 	%f28, [%r9+320];
	fma.rn.f32 	%f29, %f27, %f28, %f26;
	ld.shared.f32 	%f30, [%r6+24];
	ld.shared.f32 	%f31, [%r9+384];
	fma.rn.f32 	%f32, %f30, %f31, %f29;
	ld.shared.f32 	%f33, [%r6+28];
	ld.shared.f32 	%f34, [%r9+448];
	fma.rn.f32 	%f35, %f33, %f34, %f32;
	ld.shared.f32 	%f36, [%r6+32];
	ld.shared.f32 	%f37, [%r9+512];
	fma.rn.f32 	%f38, %f36, %f37, %f35;
	ld.shared.f32 	%f39, [%r6+36];
	ld.shared.f32 	%f40, [%r9+576];
	fma.rn.f32 	%f41, %f39, %f40, %f38;
	ld.shared.f32 	%f42, [%r6+40];
	ld.shared.f32 	%f43, [%r9+640];
	fma.rn.f32 	%f44, %f42, %f43, %f41;
	ld.shared.f32 	%f45, [%r6+44];
	ld.shared.f32 	%f46, [%r9+704];
	fma.rn.f32 	%f47, %f45, %f46, %f44;
	ld.shared.f32 	%f48, [%r6+48];
	ld.shared.f32 	%f49, [%r9+768];
	fma.rn.f32 	%f50, %f48, %f49, %f47;
	ld.shared.f32 	%f51, [%r6+52];
	ld.shared.f32 	%f52, [%r9+832];
	fma.rn.f32 	%f53, %f51, %f52, %f50;
	ld.shared.f32 	%f54, [%r6+56];
	ld.shared.f32 	%f55, [%r9+896];
	fma.rn.f32 	%f56, %f54, %f55, %f53;
	ld.shared.f32 	%f57, [%r6+60];
	ld.shared.f32 	%f58, [%r9+960];
	fma.rn.f32 	%f62, %f57, %f58, %f56;
	bar.sync 	0;
	add.s32 	%r46, %r46, 1;
	add.s32 	%r45, %r45, %r12;
	add.s32 	%r44, %r44, 16;
	add.s32 	%r43, %r43, 16;
	add.s32 	%r42, %r42, 16;
	setp.ne.s32 	%p8, %r46, 1;
	@%p8 bra 	$L__BB0_2;
$L__BB0_7:
	setp.ge.s32 	%p9, %r3, %r24;
	setp.ge.s32 	%p10, %r5, %r27;
	or.pred  	%p11, %p9, %p10;
	@%p11 bra 	$L__BB0_9;
	mad.lo.s32 	%r41, %r27, %r3, %r5;
	cvta.to.global.u64 	%rd10, %rd5;
	mul.wide.u32 	%rd11, %r41, 4;
	add.s64 	%rd12, %rd10, %rd11;
	st.global.f32 	[%rd12], %f62;
$L__BB0_9:
	ret;

}


// ===== COMPILED SASS (sm_100) =====

	.target	sm_100

	.elftype	@"ET_EXEC"


//--------------------- .note.nv.tkinfo           --------------------------
	.section	.note.nv.tkinfo,"",@"SHT_NOTE"
	.sectionflags	@"SHF_NOTE_NV_TKINFO"
	.tkinfo
        /*0018*/ 	.word	0x00000002
        /*0030*/ 	.string	""
        /*0030*/ 	.string	"ptxas"
        /*0030*/ 	.string	"Cuda compilation tools, release 13.0, V13.0.88"
        /*0030*/ 	.string	"Build cuda_13.0.r13.0/compiler.36424714_0"
        /*0030*/ 	.string	"-arch sm_100 -m 64 "



//--------------------- .note.nv.cuinfo           --------------------------
	.section	.note.nv.cuinfo,"",@"SHT_NOTE"
	.sectionflags	@"SHF_NOTE_NV_CUINFO"
        /*0018*/ 	.short	0x0002
        /*001a*/ 	.short	0x0064
        /*001c*/ 	.short	0x0082
	.zero		2


//--------------------- .nv.info                  --------------------------
	.section	.nv.info,"",@"SHT_CUDA_INFO"
	.align	4


	//----- nvinfo : EIATTR_REGCOUNT
	.align		4
        /*0000*/ 	.byte	0x04, 0x2f
        /*0002*/ 	.short	(.L_1 - .L_0)
	.align		4
.L_0:
        /*0004*/ 	.word	index@(_Z5sgemmPfS_S_iiii)
        /*0008*/ 	.word	0x00000020


	//----- nvinfo : EIATTR_FRAME_SIZE
	.align		4
.L_1:
        /*000c*/ 	.byte	0x04, 0x11
        /*000e*/ 	.short	(.L_3 - .L_2)
	.align		4
.L_2:
        /*0010*/ 	.word	index@(_Z5sgemmPfS_S_iiii)
        /*0014*/ 	.word	0x00000000


	//----- nvinfo : EIATTR_MIN_STACK_SIZE
	.align		4
.L_3:
        /*0018*/ 	.byte	0x04, 0x12
        /*001a*/ 	.short	(.L_5 - .L_4)
	.align		4
.L_4:
        /*001c*/ 	.word	index@(_Z5sgemmPfS_S_iiii)
        /*0020*/ 	.word	0x00000000
.L_5:


//--------------------- .nv.compat                --------------------------
	.section	.nv.compat,"",@"SHT_CUDA_COMPAT_INFO"
	.align	4
        /*0000*/ 	.byte	0x02, 0x09, 0x00, 0x00, 0x02, 0x02, 0x01, 0x00, 0x02, 0x05, 0x05, 0x00, 0x03, 0x07, 0x01, 0x01
        /*0010*/ 	.byte	0x02, 0x03, 0x00, 0x00, 0x02, 0x06, 0x01, 0x00, 0x04, 0x0b, 0x08, 0x00, 0x09, 0x00, 0x00, 0x00
        /*0020*/ 	.byte	0x00, 0x00, 0x00, 0x00


//--------------------- .nv.info._Z5sgemmPfS_S_iiii --------------------------
	.section	.nv.info._Z5sgemmPfS_S_iiii,"",@"SHT_CUDA_INFO"
	.sectionflags	@""
	.align	4


	//----- nvinfo : EIATTR_CUDA_API_VERSION
	.align		4
        /*0000*/ 	.byte	0x04, 0x37
        /*0002*/ 	.short	(.L_7 - .L_6)
.L_6:
        /*0004*/ 	.word	0x00000082


	//----- nvinfo : EIATTR_KPARAM_INFO
	.align		4
.L_7:
        /*0008*/ 	.byte	0x04, 0x17
        /*000a*/ 	.short	(.L_9 - .L_8)
.L_8:
        /*000c*/ 	.word	0x00000000
        /*0010*/ 	.short	0x0006
        /*0012*/ 	.short	0x0024
        /*0014*/ 	.byte	0x00, 0xf0, 0x11, 0x00


	//----- nvinfo : EIATTR_KPARAM_INFO
	.align		4
.L_9:
        /*0018*/ 	.byte	0x04, 0x17
        /*001a*/ 	.short	(.L_11 - .L_10)
.L_10:
        /*001c*/ 	.word	0x00000000
        /*0020*/ 	.short	0x0005
        /*0022*/ 	.short	0x0020
        /*0024*/ 	.byte	0x00, 0xf0, 0x11, 0x00


	//----- nvinfo : EIATTR_KPARAM_INFO
	.align		4
.L_11:
        /*0028*/ 	.byte	0x04, 0x17
        /*002a*/ 	.short	(.L_13 - .L_12)
.L_12:
        /*002c*/ 	.word	0x00000000
        /*0030*/ 	.short	0x0004
        /*0032*/ 	.short	0x001c
        /*0034*/ 	.byte	0x00, 0xf0, 0x11, 0x00


	//----- nvinfo : EIATTR_KPARAM_INFO
	.align		4
.L_13:
        /*0038*/ 	.byte	0x04, 0x17
        /*003a*/ 	.short	(.L_15 - .L_14)
.L_14:
        /*003c*/ 	.word	0x00000000
        /*0040*/ 	.short	0x0003
        /*0042*/ 	.short	0x0018
        /*0044*/ 	.byte	0x00, 0xf0, 0x11, 0x00


	//----- nvinfo : EIATTR_KPARAM_INFO
	.align		4
.L_15:
        /*0048*/ 	.byte	0x04, 0x17
        /*004a*/ 	.short	(.L_17 - .L_16)
.L_16:
        /*004c*/ 	.word	0x00000000
        /*0050*/ 	.short	0x0002
        /*0052*/ 	.short	0x0010
        /*0054*/ 	.byte	0x00, 0xf5, 0x21, 0x00


	//----- nvinfo : EIATTR_KPARAM_INFO
	.align		4
.L_17:
        /*0058*/ 	.byte	0x04, 0x17
        /*005a*/ 	.short	(.L_19 - .L_18)
.L_18:
        /*005c*/ 	.word	0x00000000
        /*0060*/ 	.short	0x0001
        /*0062*/ 	.short	0x0008
        /*0064*/ 	.byte	0x00, 0xf5, 0x21, 0x00


	//----- nvinfo : EIATTR_KPARAM_INFO
	.align		4
.L_19:
        /*0068*/ 	.byte	0x04, 0x17
        /*006a*/ 	.short	(.L_21 - .L_20)
.L_20:
        /*006c*/ 	.word	0x00000000
        /*0070*/ 	.short	0x0000
        /*0072*/ 	.short	0x0000
        /*0074*/ 	.byte	0x00, 0xf5, 0x21, 0x00


	//----- nvinfo : EIATTR_SPARSE_MMA_MASK
	.align		4
.L_21:
        /*0078*/ 	.byte	0x03, 0x50
        /*007a*/ 	.short	0x0000


	//----- nvinfo : EIATTR_MAXREG_COUNT
	.align		4
        /*007c*/ 	.byte	0x03, 0x1b
        /*007e*/ 	.short	0x00ff


	//----- nvinfo : EIATTR_NUM_BARRIERS
	.align		4
        /*0080*/ 	.byte	0x02, 0x4c
        /*0082*/ 	.byte	0x01
	.zero		1


	//----- nvinfo : EIATTR_MERCURY_ISA_VERSION
	.align		4
        /*0084*/ 	.byte	0x03, 0x5f
        /*0086*/ 	.short	0x0101


	//----- nvinfo : EIATTR_VRC_CTA_INIT_COUNT
	.align		4
        /*0088*/ 	.byte	0x02, 0x4a
	.zero		1
	.zero		1


	//----- nvinfo : EIATTR_EXIT_INSTR_OFFSETS
	.align		4
        /*008c*/ 	.byte	0x04, 0x1c
        /*008e*/ 	.short	(.L_23 - .L_22)


	//   ....[0]....
.L_22:
        /*0090*/ 	.word	0x00000600


	//   ....[1]....
        /*0094*/ 	.word	0x00000650


	//----- nvinfo : EIATTR_CBANK_PARAM_SIZE
	.align		4
.L_23:
        /*0098*/ 	.byte	0x03, 0x19
        /*009a*/ 	.short	0x0028


	//----- nvinfo : EIATTR_PARAM_CBANK
	.align		4
        /*009c*/ 	.byte	0x04, 0x0a
        /*009e*/ 	.short	(.L_25 - .L_24)
	.align		4
.L_24:
        /*00a0*/ 	.word	index@(.nv.constant0._Z5sgemmPfS_S_iiii)
        /*00a4*/ 	.short	0x0380
        /*00a6*/ 	.short	0x0028


	//----- nvinfo : EIATTR_SW_WAR
	.align		4
.L_25:
        /*00a8*/ 	.byte	0x04, 0x36
        /*00aa*/ 	.short	(.L_27 - .L_26)
.L_26:
        /*00ac*/ 	.word	0x00000008
.L_27:


//--------------------- .nv.callgraph             --------------------------
	.section	.nv.callgraph,"",@"SHT_CUDA_CALLGRAPH"
	.align	4
	.sectionentsize	8
	.align		4
        /*0000*/ 	.word	0x00000000
	.align		4
        /*0004*/ 	.word	0xffffffff
	.align		4
        /*0008*/ 	.word	0x00000000
	.align		4
        /*000c*/ 	.word	0xfffffffe
	.align		4
        /*0010*/ 	.word	0x00000000
	.align		4
        /*0014*/ 	.word	0xfffffffd
	.align		4
        /*0018*/ 	.word	0x00000000
	.align		4
        /*001c*/ 	.word	0xfffffffc


//--------------------- .text._Z5sgemmPfS_S_iiii  --------------------------
	.section	.text._Z5sgemmPfS_S_iiii,"ax",@progbits
	.align	128
        .global         _Z5sgemmPfS_S_iiii
        .type           _Z5sgemmPfS_S_iiii,@function
        .size           _Z5sgemmPfS_S_iiii,(.L_x_3 - _Z5sgemmPfS_S_iiii)
        .other          _Z5sgemmPfS_S_iiii,@"STO_CUDA_ENTRY STV_DEFAULT"
_Z5sgemmPfS_S_iiii:
.text._Z5sgemmPfS_S_iiii:
[----:B------:R-:W-:Y:S01]  /*0000*/  LDC R1, c[0x0][0x37c] ;  /* 0x0000df00ff017b82 */ /* 0x000fe20000000800 */
[----:B------:R-:W0:Y:S01]  /*0010*/  S2R R0, SR_CTAID.Y ;  /* 0x0000000000007919 */ /* 0x000e220000002600 */
[----:B------:R-:W1:Y:S01]  /*0020*/  LDCU UR9, c[0x0][0x39c] ;  /* 0x00007380ff0977ac */ /* 0x000e620008000800 */
[----:B------:R-:W-:Y:S01]  /*0030*/  HFMA2 R21, -RZ, RZ, 0, 0 ;  /* 0x00000000ff157431 */ /* 0x000fe200000001ff */
[----:B------:R-:W0:Y:S01]  /*0040*/  S2R R13, SR_TID.Y ;  /* 0x00000000000d7919 */ /* 0x000e220000002200 */
[----:B------:R-:W2:Y:S01]  /*0050*/  LDCU UR13, c[0x0][0x3a4] ;  /* 0x00007480ff0d77ac */ /* 0x000ea20008000800 */
[----:B------:R-:W3:Y:S01]  /*0060*/  S2R R5, SR_CTAID.X ;  /* 0x0000000000057919 */ /* 0x000ee20000002500 */
[----:B------:R-:W4:Y:S01]  /*0070*/  LDCU.64 UR10, c[0x0][0x358] ;  /* 0x00006b00ff0a77ac */ /* 0x000f220008000a00 */
[----:B------:R-:W3:Y:S01]  /*0080*/  S2R R15, SR_TID.X ;  /* 0x00000000000f7919 */ /* 0x000ee20000002100 */
[----:B-1----:R-:W-:Y:S01]  /*0090*/  UISETP.GE.AND UP0, UPT, UR9, -0xe, UPT ;  /* 0xfffffff20900788c */ /* 0x002fe2000bf06270 */
[----:B0-----:R-:W-:-:S02]  /*00a0*/  LEA R0, R0, R13, 0x4 ;  /* 0x0000000d00007211 */ /* 0x001fc400078e20ff */
[----:B---3--:R-:W-:-:S06]  /*00b0*/  LEA R12, R5, R15, 0x4 ;  /* 0x0000000f050c7211 */ /* 0x008fcc00078e20ff */
[----:B--2-4-:R-:W-:Y:S05]  /*00c0*/  BRA.U !UP0, `(.L_x_0) ;  /* 0x0000000508407547 */ /* 0x014fea000b800000 */
[----:B------:R-:W0:Y:S01]  /*00d0*/  S2UR UR7, SR_CgaCtaId ;  /* 0x00000000000779c3 */ /* 0x000e220000008800 */
[----:B------:R-:W1:Y:S01]  /*00e0*/  LDCU UR12, c[0x0][0x3a4] ;  /* 0x00007480ff0c77ac */ /* 0x000e620008000800 */
[----:B------:R-:W-:Y:S01]  /*00f0*/  MOV R21, RZ ;  /* 0x000000ff00157202 */ /* 0x000fe20000000f00 */
[----:B------:R-:W-:Y:S01]  /*0100*/  IMAD R14, R0, UR9, R15 ;  /* 0x00000009000e7c24 */ /* 0x000fe2000f8e020f */
[----:B------:R-:W-:Y:S01]  /*0110*/  UMOV UR6, 0x400 ;  /* 0x0000040000067882 */ /* 0x000fe20000000000 */
[----:B------:R-:W-:-:S03]  /*0120*/  UIADD3 UR4, UPT, UPT, UR9, -0x1, URZ ;  /* 0xffffffff09047890 */ /* 0x000fc6000fffe0ff */
[----:B------:R-:W2:Y:S01]  /*0130*/  LDC.64 R2, c[0x0][0x3a0] ;  /* 0x0000e800ff027b82 */ /* 0x000ea20000000a00 */
[----:B------:R-:W3:Y:S01]  /*0140*/  LDCU.64 UR14, c[0x0][0x398] ;  /* 0x00007300ff0e77ac */ /* 0x000ee20008000a00 */
[----:B------:R-:W-:-:S04]  /*0150*/  USHF.R.S32.HI UR5, URZ, 0x1f, UR4 ;  /* 0x0000001fff057899 */ /* 0x000fc80008011404 */
[----:B------:R-:W-:Y:S01]  /*0160*/  ULEA.HI UR5, UR5, UR4, URZ, 0x4 ;  /* 0x0000000405057291 */ /* 0x000fe2000f8f20ff */
[----:B-1----:R-:W-:-:S03]  /*0170*/  IMAD R22, R13, UR12, R15 ;  /* 0x0000000c0d167c24 */ /* 0x002fc6000f8e020f */
[----:B------:R-:W-:Y:S02]  /*0180*/  USHF.R.S32.HI UR5, URZ, 0x4, UR5 ;  /* 0x00000004ff057899 */ /* 0x000fe40008011405 */
[----:B0-----:R-:W-:Y:S01]  /*0190*/  ULEA UR8, UR7, UR6, 0x18 ;  /* 0x0000000607087291 */ /* 0x001fe2000f8ec0ff */
[----:B------:R-:W-:Y:S01]  /*01a0*/  LEA R22, R5, R22, 0x4 ;  /* 0x0000001605167211 */ /* 0x000fe200078e20ff */
[----:B------:R-:W-:Y:S02]  /*01b0*/  UIADD3 UR6, UPT, UPT, UR6, 0x400, URZ ;  /* 0x0000040006067890 */ /* 0x000fe4000fffe0ff */
[----:B------:R-:W-:Y:S02]  /*01c0*/  UIADD3 UR5, UPT, UPT, -UR5, URZ, URZ ;  /* 0x000000ff05057290 */ /* 0x000fe4000fffe1ff */
[----:B------:R-:W-:Y:S01]  /*01d0*/  ULEA UR6, UR7, UR6, 0x18 ;  /* 0x0000000607067291 */ /* 0x000fe2000f8ec0ff */
[----:B------:R-:W-:-:S04]  /*01e0*/  LEA R18, R13, UR8, 0x6 ;  /* 0x000000080d127c11 */ /* 0x000fc8000f8e30ff */
[C---:B------:R-:W-:Y:S02]  /*01f0*/  LEA R17, R15.reuse, R18, 0x2 ;  /* 0x000000120f117211 */ /* 0x040fe400078e10ff */
[----:B------:R-:W-:-:S04]  /*0200*/  LEA R20, R15, UR6, 0x2 ;  /* 0x000000060f147c11 */ /* 0x000fc8000f8e10ff */
[----:B---3--:R-:W-:-:S07]  /*0210*/  LEA R16, R13, R20, 0x6 ;  /* 0x000000140d107211 */ /* 0x008fce00078e30ff */
.L_x_1:
[----:B------:R-:W-:Y:S01]  /*0220*/  ISETP.GE.AND P1, PT, R15, UR15, PT ;  /* 0x0000000f0f007c0c */ /* 0x000fe2000bf26270 */
[----:B------:R-:W-:Y:S01]  /*0230*/  HFMA2 R23, -RZ, RZ, 0, 0 ;  /* 0x00000000ff177431 */ /* 0x000fe200000001ff */
[----:B--2---:R-:W-:Y:S02]  /*0240*/  ISETP.GE.AND P0, PT, R13, R2, PT ;  /* 0x000000020d00720c */ /* 0x004fe40003f06270 */
[----:B------:R-:W-:Y:S02]  /*0250*/  ISETP.GE.OR P1, PT, R0, UR14, P1 ;  /* 0x0000000e00007c0c */ /* 0x000fe40008f26670 */
[----:B------:R-:W-:Y:S02]  /*0260*/  ISETP.GE.OR P0, PT, R12, R3, P0 ;  /* 0x000000030c00720c */ /* 0x000fe40000706670 */
[----:B------:R-:W-:-:S09]  /*0270*/  MOV R28, RZ ;  /* 0x000000ff001c7202 */ /* 0x000fd20000000f00 */
[----:B------:R-:W0:Y:S08]  /*0280*/  @!P1 LDC.64 R6, c[0x0][0x380] ;  /* 0x0000e000ff069b82 */ /* 0x000e300000000a00 */
[----:B------:R-:W1:Y:S01]  /*0290*/  @!P0 LDC.64 R4, c[0x0][0x388] ;  /* 0x0000e200ff048b82 */ /* 0x000e620000000a00 */
[----:B0-----:R-:W-:-:S05]  /*02a0*/  @!P1 IMAD.WIDE R6, R14, 0x4, R6 ;  /* 0x000000040e069825 */ /* 0x001fca00078e0206 */
[----:B------:R-:W2:Y:S01]  /*02b0*/  @!P1 LDG.E R28, desc[UR10][R6.64] ;  /* 0x0000000a061c9981 */ /* 0x000ea2000c1e1900 */
[----:B-1----:R-:W-:-:S05]  /*02c0*/  @!P0 IMAD.WIDE R24, R22, 0x4, R4 ;  /* 0x0000000416188825 */ /* 0x002fca00078e0204 */
[----:B------:R-:W3:Y:S01]  /*02d0*/  @!P0 LDG.E R23, desc[UR10][R24.64] ;  /* 0x0000000a18178981 */ /* 0x000ee2000c1e1900 */
[----:B------:R-:W-:-:S04]  /*02e0*/  UIADD3 UR5, UPT, UPT, UR5, 0x1, URZ ;  /* 0x0000000105057890 */ /* 0x000fc8000fffe0ff */
[----:B------:R-:W-:Y:S01]  /*02f0*/  UISETP.NE.AND UP0, UPT, UR5, 0x1, UPT ;  /* 0x000000010500788c */ /* 0x000fe2000bf05270 */
[----:B------:R-:W-:Y:S02]  /*0300*/  IADD3 R13, PT, PT, R13, 0x10, RZ ;  /* 0x000000100d0d7810 */ /* 0x000fe40007ffe0ff */
[----:B------:R-:W-:Y:S02]  /*0310*/  IADD3 R15, PT, PT, R15, 0x10, RZ ;  /* 0x000000100f0f7810 */ /* 0x000fe40007ffe0ff */
[----:B------:R-:W-:Y:S02]  /*0320*/  IADD3 R14, PT, PT, R14, 0x10, RZ ;  /* 0x000000100e0e7810 */ /* 0x000fe40007ffe0ff */
[----:B------:R-:W-:Y:S01]  /*0330*/  LEA R22, R3, R22, 0x4 ;  /* 0x0000001603167211 */ /* 0x000fe200078e20ff */
[----:B--2---:R-:W-:Y:S04]  /*0340*/  STS [R17], R28 ;  /* 0x0000001c11007388 */ /* 0x004fe80000000800 */
[----:B---3--:R-:W-:Y:S01]  /*0350*/  STS [R16], R23 ;  /* 0x0000001710007388 */ /* 0x008fe20000000800 */
[----:B------:R-:W-:Y:S06]  /*0360*/  BAR.SYNC.DEFER_BLOCKING 0x0 ;  /* 0x0000000000007b1d */ /* 0x000fec0000010000 */
[----:B------:R-:W-:Y:S04]  /*0370*/  LDS R29, [R20] ;  /* 0x00000000141d7984 */ /* 0x000fe80000000800 */
[----:B------:R-:W0:Y:S04]  /*0380*/  LDS.128 R8, [R18] ;  /* 0x0000000012087984 */ /* 0x000e280000000c00 */
[----:B------:R-:W1:Y:S04]  /*0390*/  LDS R25, [R20+0x40] ;  /* 0x0000400014197984 */ /* 0x000e680000000800 */
[----:B------:R-:W2:Y:S04]  /*03a0*/  LDS R27, [R20+0x80] ;  /* 0x00008000141b7984 */ /* 0x000ea80000000800 */
[----:B------:R-:W3:Y:S04]  /*03b0*/  LDS R26, [R20+0xc0] ;  /* 0x0000c000141a7984 */ /* 0x000ee80000000800 */
[----:B------:R-:W-:Y:S04]  /*03c0*/  LDS R19, [R20+0x100] ;  /* 0x0001000014137984 */ /* 0x000fe80000000800 */
[----:B------:R-:W4:Y:S04]  /*03d0*/  LDS.128 R4, [R18+0x10] ;  /* 0x0000100012047984 */ /* 0x000f280000000c00 */
[----:B------:R-:W5:Y:S04]  /*03e0*/  LDS R24, [R20+0x140] ;  /* 0x0001400014187984 */ /* 0x000f680000000800 */
[----:B------:R-:W5:Y:S04]  /*03f0*/  LDS R23, [R20+0x180] ;  /* 0x0001800014177984 */ /* 0x000f680000000800 */
[----:B------:R-:W5:Y:S01]  /*0400*/  LDS R28, [R20+0x1c0] ;  /* 0x0001c000141c7984 */ /* 0x000f620000000800 */
[----:B0-----:R-:W-:-:S03]  /*0410*/  FFMA R8, R8, R29, R21 ;  /* 0x0000001d08087223 */ /* 0x001fc60000000015 */
[----:B------:R-:W-:Y:S01]  /*0420*/  LDS R21, [R20+0x200] ;  /* 0x0002000014157984 */ /* 0x000fe20000000800 */
[----:B-1----:R-:W-:-:S04]  /*0430*/  FFMA R8, R25, R9, R8 ;  /* 0x0000000919087223 */ /* 0x002fc80000000008 */
[----:B--2---:R-:W-:-:S04]  /*0440*/  FFMA R27, R27, R10, R8 ;  /* 0x0000000a1b1b7223 */ /* 0x004fc80000000008 */
[----:B---3--:R-:W-:Y:S02]  /*0450*/  FFMA R27, R26, R11, R27 ;  /* 0x0000000b1a1b7223 */ /* 0x008fe4000000001b */
[----:B------:R-:W0:Y:S04]  /*0460*/  LDS.128 R8, [R18+0x20] ;  /* 0x0000200012087984 */ /* 0x000e280000000c00 */
[----:B------:R-:W1:Y:S01]  /*0470*/  LDS R26, [R20+0x240] ;  /* 0x00024000141a7984 */ /* 0x000e620000000800 */
[----:B----4-:R-:W-:-:S04]  /*0480*/  FFMA R19, R4, R19, R27 ;  /* 0x0000001304137223 */ /* 0x010fc8000000001b */
[----:B-----5:R-:W-:Y:S02]  /*0490*/  FFMA R24, R24, R5, R19 ;  /* 0x0000000518187223 */ /* 0x020fe40000000013 */
[----:B------:R-:W2:Y:S02]  /*04a0*/  LDS R19, [R20+0x280] ;  /* 0x0002800014137984 */ /* 0x000ea40000000800 */
[----:B------:R-:W-:Y:S02]  /*04b0*/  FFMA R23, R23, R6, R24 ;  /* 0x0000000617177223 */ /* 0x000fe40000000018 */
[----:B------:R-:W3:Y:S02]  /*04c0*/  LDS R24, [R20+0x2c0] ;  /* 0x0002c00014187984 */ /* 0x000ee40000000800 */
[----:B------:R-:W-:Y:S02]  /*04d0*/  FFMA R25, R28, R7, R23 ;  /* 0x000000071c197223 */ /* 0x000fe40000000017 */
[----:B------:R-:W-:Y:S04]  /*04e0*/  LDS R23, [R20+0x300] ;  /* 0x0003000014177984 */ /* 0x000fe80000000800 */
[----:B------:R-:W4:Y:S01]  /*04f0*/  LDS.128 R4, [R18+0x30] ;  /* 0x0000300012047984 */ /* 0x000f220000000c00 */
[----:B0-----:R-:W-:-:S03]  /*0500*/  FFMA R21, R8, R21, R25 ;  /* 0x0000001508157223 */ /* 0x001fc60000000019 */
[----:B------:R-:W0:Y:S01]  /*0510*/  LDS R8, [R20+0x340] ;  /* 0x0003400014087984 */ /* 0x000e220000000800 */
[----:B-1----:R-:W-:-:S03]  /*0520*/  FFMA R28, R26, R9, R21 ;  /* 0x000000091a1c7223 */ /* 0x002fc60000000015 */
[----:B------:R-:W1:Y:S04]  /*0530*/  LDS R9, [R20+0x380] ;  /* 0x0003800014097984 */ /* 0x000e680000000800 */
[----:B------:R-:W5:Y:S01]  /*0540*/  LDS R26, [R20+0x3c0] ;  /* 0x0003c000141a7984 */ /* 0x000f620000000800 */
[----:B--2---:R-:W-:-:S04]  /*0550*/  FFMA R19, R19, R10, R28 ;  /* 0x0000000a13137223 */ /* 0x004fc8000000001c */
[----:B---3--:R-:W-:-:S04]  /*0560*/  FFMA R11, R24, R11, R19 ;  /* 0x0000000b180b7223 */ /* 0x008fc80000000013 */
[----:B----4-:R-:W-:-:S04]  /*0570*/  FFMA R11, R4, R23, R11 ;  /* 0x00000017040b7223 */ /* 0x010fc8000000000b */
[----:B0-----:R-:W-:-:S04]  /*0580*/  FFMA R5, R8, R5, R11 ;  /* 0x0000000508057223 */ /* 0x001fc8000000000b */
[----:B-1----:R-:W-:-:S04]  /*0590*/  FFMA R5, R9, R6, R5 ;  /* 0x0000000609057223 */ /* 0x002fc80000000005 */
[----:B-----5:R-:W-:Y:S01]  /*05a0*/  FFMA R21, R26, R7, R5 ;  /* 0x000000071a157223 */ /* 0x020fe20000000005 */
[----:B------:R-:W-:Y:S06]  /*05b0*/  BAR.SYNC.DEFER_BLOCKING 0x0 ;  /* 0x0000000000007b1d */ /* 0x000fec0000010000 */
[----:B------:R-:W-:Y:S05]  /*05c0*/  BRA.U UP0, `(.L_x_1) ;  /* 0xfffffffd00147547 */ /* 0x000fea000b83ffff */
.L_x_0:
[----:B------:R-:W0:Y:S01]  /*05d0*/  LDCU UR4, c[0x0][0x398] ;  /* 0x00007300ff0477ac */ /* 0x000e220008000800 */
[----:B------:R-:W-:-:S04]  /*05e0*/  ISETP.GE.AND P0, PT, R12, UR13, PT ;  /* 0x0000000d0c007c0c */ /* 0x000fc8000bf06270 */
[----:B0-----:R-:W-:-:S13]  /*05f0*/  ISETP.GE.OR P0, PT, R0, UR4, P0 ;  /* 0x0000000400007c0c */ /* 0x001fda0008706670 */
[----:B------:R-:W-:Y:S05]  /*0600*/  @P0 EXIT ;  /* 0x000000000000094d */ /* 0x000fea0003800000 */
[----:B------:R-:W0:Y:S01]  /*0610*/  LDC.64 R2, c[0x0][0x390] ;  /* 0x0000e400ff027b82 */ /* 0x000e220000000a00 */
[----:B------:R-:W-:-:S04]  /*0620*/  IMAD R5, R0, UR13, R12 ;  /* 0x0000000d00057c24 */ /* 0x000fc8000f8e020c */
[----:B0-----:R-:W-:-:S05]  /*0630*/  IMAD.WIDE.U32 R2, R5, 0x4, R2 ;  /* 0x0000000405027825 */ /* 0x001fca00078e0002 */
[----:B------:R-:W-:Y:S01]  /*0640*/  STG.E desc[UR10][R2.64], R21 ;  /* 0x0000001502007986 */ /* 0x000fe2000c10190a */
[----:B------:R-:W-:Y:S05]  /*0650*/  EXIT ;  /* 0x000000000000794d */ /* 0x000fea0003800000 */
.L_x_2:
[----:B------:R-:W-:-:S00]  /*0660*/  BRA `(.L_x_2) ;  /* 0xfffffffc00fc7947 */ /* 0x000fc0000383ffff */
[----:B------:R-:W-:-:S00]  /*0670*/  NOP ;  /* 0x0000000000007918 */ /* 0x000fc00000000000 */
        /* <DEDUP_REMOVED lines=8> */
.L_x_3:


//--------------------- .nv.shared._Z5sgemmPfS_S_iiii --------------------------
	.section	.nv.shared._Z5sgemmPfS_S_iiii,"aw",@nobits
	.sectionflags	@""
	.align	4
.nv.shared._Z5sgemmPfS_S_iiii:
	.zero		3072


//--------------------- .nv.shared.reserved.0     --------------------------
	.section	.nv.shared.reserved.0,"aw",@nobits
	.weak		__nv_reservedSMEM_offset_0_alias
	.size		__nv_reservedSMEM_offset_0_alias, 0, 64
	.other		__nv_reservedSMEM_offset_0_alias,@"STO_CUDA_RESERVED_SHARED STV_DEFAULT"
__nv_reservedSMEM_offset_0_alias:
	.zero		0
	.zero		64


//--------------------- .nv.constant0._Z5sgemmPfS_S_iiii --------------------------
	.section	.nv.constant0._Z5sgemmPfS_S_iiii,"a",@progbits
	.sectionflags	@""
	.align	4
.nv.constant0._Z5sgemmPfS_S_iiii:
	.zero		936


//--------------------- SYMBOLS --------------------------

	.type		.nv.reservedSmem.offset0,@object
	.size		.nv.reservedSmem.offset0,0x4
	.type		.nv.reservedSmem.cap,@object
	.size		.nv.reservedSmem.cap,0x4
